//
// Generated by NVIDIA NVVM Compiler
//
// Compiler Build ID: CL-36424714
// Cuda compilation tools, release 13.0, V13.0.88
// Based on NVVM 20.0.0
//

.version 9.0
.target sm_100
.address_size 64

	// .globl	_Z15MatrixMulKernelPfS_S_i
// _ZZ15MatrixMulKernelPfS_S_iE3Mds has been demoted
// _ZZ15MatrixMulKernelPfS_S_iE3Nds has been demoted

.visible .entry _Z15MatrixMulKernelPfS_S_i(
	.param .u64 .ptr .align 1 _Z15MatrixMulKernelPfS_S_i_param_0,
	.param .u64 .ptr .align 1 _Z15MatrixMulKernelPfS_S_i_param_1,
	.param .u64 .ptr .align 1 _Z15MatrixMulKernelPfS_S_i_param_2,
	.param .u32 _Z15MatrixMulKernelPfS_S_i_param_3
)
{
	.reg .pred 	%p<3>;
	.reg .b32 	%r<37>;
	.reg .b32 	%f<109>;
	.reg .b64 	%rd<13>;
	// demoted variable
	.shared .align 4 .b8 _ZZ15MatrixMulKernelPfS_S_iE3Mds[4096];
	// demoted variable
	.shared .align 4 .b8 _ZZ15MatrixMulKernelPfS_S_iE3Nds[4096];
	ld.param.u64 	%rd3, [_Z15MatrixMulKernelPfS_S_i_param_0];
	ld.param.u64 	%rd4, [_Z15MatrixMulKernelPfS_S_i_param_1];
	ld.param.u64 	%rd5, [_Z15MatrixMulKernelPfS_S_i_param_2];
	ld.param.u32 	%r19, [_Z15MatrixMulKernelPfS_S_i_param_3];
	mov.u32 	%r20, %ctaid.x;
	mov.u32 	%r21, %ctaid.y;
	mov.u32 	%r1, %tid.x;
	mov.u32 	%r2, %tid.y;
	shl.b32 	%r22, %r21, 5;
	add.s32 	%r3, %r22, %r2;
	shl.b32 	%r4, %r20, 5;
	setp.lt.s32 	%p1, %r19, 32;
	mov.f32 	%f108, 0f00000000;
	@%p1 bra 	$L__BB0_3;
	shl.b32 	%r23, %r2, 7;
	mov.u32 	%r24, _ZZ15MatrixMulKernelPfS_S_iE3Mds;
	add.s32 	%r5, %r24, %r23;
	shl.b32 	%r25, %r1, 2;
	add.s32 	%r6, %r5, %r25;
	mov.u32 	%r26, _ZZ15MatrixMulKernelPfS_S_iE3Nds;
	add.s32 	%r8, %r26, %r25;
	add.s32 	%r7, %r8, %r23;
	shr.s32 	%r27, %r19, 31;
	shr.u32 	%r28, %r27, 27;
	add.s32 	%r29, %r19, %r28;
	shr.s32 	%r30, %r29, 5;
	neg.s32 	%r36, %r30;
	mad.lo.s32 	%r35, %r19, %r3, %r1;
	mad.lo.s32 	%r31, %r2, %r19, %r1;
	add.s32 	%r34, %r31, %r4;
	shl.b32 	%r12, %r19, 5;
	cvta.to.global.u64 	%rd1, %rd3;
	cvta.to.global.u64 	%rd2, %rd4;
	mov.f32 	%f108, 0f00000000;
$L__BB0_2:
	mul.wide.s32 	%rd6, %r35, 4;
	add.s64 	%rd7, %rd1, %rd6;
	ld.global.f32 	%f6, [%rd7];
	st.shared.f32 	[%r6], %f6;
	mul.wide.u32 	%rd8, %r34, 4;
	add.s64 	%rd9, %rd2, %rd8;
	ld.global.f32 	%f7, [%rd9];
	st.shared.f32 	[%r7], %f7;
	bar.sync 	0;
	ld.shared.f32 	%f8, [%r5];
	ld.shared.f32 	%f9, [%r8];
	ld.shared.f32 	%f10, [%r5+4];
	ld.shared.f32 	%f11, [%r8+128];
	mul.f32 	%f12, %f10, %f11;
	fma.rn.f32 	%f13, %f8, %f9, %f12;
	ld.shared.f32 	%f14, [%r5+8];
	ld.shared.f32 	%f15, [%r8+256];
	fma.rn.f32 	%f16, %f14, %f15, %f13;
	ld.shared.f32 	%f17, [%r5+12];
	ld.shared.f32 	%f18, [%r8+384];
	fma.rn.f32 	%f19, %f17, %f18, %f16;
	ld.shared.f32 	%f20, [%r5+16];
	ld.shared.f32 	%f21, [%r8+512];
	fma.rn.f32 	%f22, %f20, %f21, %f19;
	ld.shared.f32 	%f23, [%r5+20];
	ld.shared.f32 	%f24, [%r8+640];
	fma.rn.f32 	%f25, %f23, %f24, %f22;
	ld.shared.f32 	%f26, [%r5+24];
	ld.shared.f32 	%f27, [%r8+768];
	fma.rn.f32 	%f28, %f26, %f27, %f25;
	ld.shared.f32 	%f29, [%r5+28];
	ld.shared.f32 	%f30, [%r8+896];
	fma.rn.f32 	%f31, %f29, %f30, %f28;
	ld.shared.f32 	%f32, [%r5+32];
	ld.shared.f32 	%f33, [%r8+1024];
	fma.rn.f32 	%f34, %f32, %f33, %f31;
	ld.shared.f32 	%f35, [%r5+36];
	ld.shared.f32 	%f36, [%r8+1152];
	fma.rn.f32 	%f37, %f35, %f36, %f34;
	ld.shared.f32 	%f38, [%r5+40];
	ld.shared.f32 	%f39, [%r8+1280];
	fma.rn.f32 	%f40, %f38, %f39, %f37;
	ld.shared.f32 	%f41, [%r5+44];
	ld.shared.f32 	%f42, [%r8+1408];
	fma.rn.f32 	%f43, %f41, %f42, %f40;
	ld.shared.f32 	%f44, [%r5+48];
	ld.shared.f32 	%f45, [%r8+1536];
	fma.rn.f32 	%f46, %f44, %f45, %f43;
	ld.shared.f32 	%f47, [%r5+52];
	ld.shared.f32 	%f48, [%r8+1664];
	fma.rn.f32 	%f49, %f47, %f48, %f46;
	ld.shared.f32 	%f50, [%r5+56];
	ld.shared.f32 	%f51, [%r8+1792];
	fma.rn.f32 	%f52, %f50, %f51, %f49;
	ld.shared.f32 	%f53, [%r5+60];
	ld.shared.f32 	%f54, [%r8+1920];
	fma.rn.f32 	%f55, %f53, %f54, %f52;
	ld.shared.f32 	%f56, [%r5+64];
	ld.shared.f32 	%f57, [%r8+2048];
	fma.rn.f32 	%f58, %f56, %f57, %f55;
	ld.shared.f32 	%f59, [%r5+68];
	ld.shared.f32 	%f60, [%r8+2176];
	fma.rn.f32 	%f61, %f59, %f60, %f58;
	ld.shared.f32 	%f62, [%r5+72];
	ld.shared.f32 	%f63, [%r8+2304];
	fma.rn.f32 	%f64, %f62, %f63, %f61;
	ld.shared.f32 	%f65, [%r5+76];
	ld.shared.f32 	%f66, [%r8+2432];
	fma.rn.f32 	%f67, %f65, %f66, %f64;
	ld.shared.f32 	%f68, [%r5+80];
	ld.shared.f32 	%f69, [%r8+2560];
	fma.rn.f32 	%f70, %f68, %f69, %f67;
	ld.shared.f32 	%f71, [%r5+84];
	ld.shared.f32 	%f72, [%r8+2688];
	fma.rn.f32 	%f73, %f71, %f72, %f70;
	ld.shared.f32 	%f74, [%r5+88];
	ld.shared.f32 	%f75, [%r8+2816];
	fma.rn.f32 	%f76, %f74, %f75, %f73;
	ld.shared.f32 	%f77, [%r5+92];
	ld.shared.f32 	%f78, [%r8+2944];
	fma.rn.f32 	%f79, %f77, %f78, %f76;
	ld.shared.f32 	%f80, [%r5+96];
	ld.shared.f32 	%f81, [%r8+3072];
	fma.rn.f32 	%f82, %f80, %f81, %f79;
	ld.shared.f32 	%f83, [%r5+100];
	ld.shared.f32 	%f84, [%r8+3200];
	fma.rn.f32 	%f85, %f83, %f84, %f82;
	ld.shared.f32 	%f86, [%r5+104];
	ld.shared.f32 	%f87, [%r8+3328];
	fma.rn.f32 	%f88, %f86, %f87, %f85;
	ld.shared.f32 	%f89, [%r5+108];
	ld.shared.f32 	%f90, [%r8+3456];
	fma.rn.f32 	%f91, %f89, %f90, %f88;
	ld.shared.f32 	%f92, [%r5+112];
	ld.shared.f32 	%f93, [%r8+3584];
	fma.rn.f32 	%f94, %f92, %f93, %f91;
	ld.shared.f32 	%f95, [%r5+116];
	ld.shared.f32 	%f96, [%r8+3712];
	fma.rn.f32 	%f97, %f95, %f96, %f94;
	ld.shared.f32 	%f98, [%r5+120];
	ld.shared.f32 	%f99, [%r8+3840];
	fma.rn.f32 	%f100, %f98, %f99, %f97;
	ld.shared.f32 	%f101, [%r5+124];
	ld.shared.f32 	%f102, [%r8+3968];
	fma.rn.f32 	%f103, %f101, %f102, %f100;
	ld.shared.f32 	%f104, [%r5+128];
	ld.shared.f32 	%f105, [%r8+4096];
	fma.rn.f32 	%f106, %f104, %f105, %f103;
	bar.sync 	0;
	add.f32 	%f108, %f108, %f106;
	add.s32 	%r36, %r36, 1;
	setp.ne.s32 	%p2, %r36, 0;
	add.s32 	%r35, %r35, 32;
	add.s32 	%r34, %r34, %r12;
	@%p2 bra 	$L__BB0_2;
$L__BB0_3:
	cvta.to.global.u64 	%rd10, %rd5;
	add.s32 	%r32, %r4, %r1;
	mad.lo.s32 	%r33, %r19, %r3, %r32;
	mul.wide.s32 	%rd11, %r33, 4;
	add.s64 	%rd12, %rd10, %rd11;
	st.global.f32 	[%rd12], %f108;
	ret;

}


// ===== COMPILED SASS (sm_100) =====

	.target	sm_100

	.elftype	@"ET_EXEC"


//--------------------- .note.nv.tkinfo           --------------------------
	.section	.note.nv.tkinfo,"",@"SHT_NOTE"
	.sectionflags	@"SHF_NOTE_NV_TKINFO"
	.tkinfo
        /*0018*/ 	.word	0x00000002
        /*0030*/ 	.string	""
        /*0030*/ 	.string	"ptxas"
        /*0030*/ 	.string	"Cuda compilation tools, release 13.0, V13.0.88"
        /*0030*/ 	.string	"Build cuda_13.0.r13.0/compiler.36424714_0"
        /*0030*/ 	.string	"-arch sm_100 -m 64 "



//--------------------- .note.nv.cuinfo           --------------------------
	.section	.note.nv.cuinfo,"",@"SHT_NOTE"
	.sectionflags	@"SHF_NOTE_NV_CUINFO"
        /*0018*/ 	.short	0x0002
        /*001a*/ 	.short	0x0064
        /*001c*/ 	.short	0x0082
	.zero		2


//--------------------- .nv.info                  --------------------------
	.section	.nv.info,"",@"SHT_CUDA_INFO"
	.align	4


	//----- nvinfo : EIATTR_REGCOUNT
	.align		4
        /*0000*/ 	.byte	0x04, 0x2f
        /*0002*/ 	.short	(.L_1 - .L_0)
	.align		4
.L_0:
        /*0004*/ 	.word	index@(_Z15MatrixMulKernelPfS_S_i)
        /*0008*/ 	.word	0x00000020


	//----- nvinfo : EIATTR_FRAME_SIZE
	.align		4
.L_1:
        /*000c*/ 	.byte	0x04, 0x11
        /*000e*/ 	.short	(.L_3 - .L_2)
	.align		4
.L_2:
        /*0010*/ 	.word	index@(_Z15MatrixMulKernelPfS_S_i)
        /*0014*/ 	.word	0x00000000


	//----- nvinfo : EIATTR_MIN_STACK_SIZE
	.align		4
.L_3:
        /*0018*/ 	.byte	0x04, 0x12
        /*001a*/ 	.short	(.L_5 - .L_4)
	.align		4
.L_4:
        /*001c*/ 	.word	index@(_Z15MatrixMulKernelPfS_S_i)
        /*0020*/ 	.word	0x00000000
.L_5:


//--------------------- .nv.compat                --------------------------
	.section	.nv.compat,"",@"SHT_CUDA_COMPAT_INFO"
	.align	4
        /*0000*/ 	.byte	0x02, 0x09, 0x00, 0x00, 0x02, 0x02, 0x01, 0x00, 0x02, 0x05, 0x05, 0x00, 0x03, 0x07, 0x01, 0x01
        /*0010*/ 	.byte	0x02, 0x03, 0x00, 0x00, 0x02, 0x06, 0x01, 0x00, 0x04, 0x0b, 0x08, 0x00, 0x09, 0x00, 0x00, 0x00
        /*0020*/ 	.byte	0x00, 0x00, 0x00, 0x00


//--------------------- .nv.info._Z15MatrixMulKernelPfS_S_i --------------------------
	.section	.nv.info._Z15MatrixMulKernelPfS_S_i,"",@"SHT_CUDA_INFO"
	.sectionflags	@""
	.align	4


	//----- nvinfo : EIATTR_CUDA_API_VERSION
	.align		4
        /*0000*/ 	.byte	0x04, 0x37
        /*0002*/ 	.short	(.L_7 - .L_6)
.L_6:
        /*0004*/ 	.word	0x00000082


	//----- nvinfo : EIATTR_KPARAM_INFO
	.align		4
.L_7:
        /*0008*/ 	.byte	0x04, 0x17
        /*000a*/ 	.short	(.L_9 - .L_8)
.L_8:
        /*000c*/ 	.word	0x00000000
        /*0010*/ 	.short	0x0003
        /*0012*/ 	.short	0x0018
        /*0014*/ 	.byte	0x00, 0xf0, 0x11, 0x00


	//----- nvinfo : EIATTR_KPARAM_INFO
	.align		4
.L_9:
        /*0018*/ 	.byte	0x04, 0x17
        /*001a*/ 	.short	(.L_11 - .L_10)
.L_10:
        /*001c*/ 	.word	0x00000000
        /*0020*/ 	.short	0x0002
        /*0022*/ 	.short	0x0010
        /*0024*/ 	.byte	0x00, 0xf5, 0x21, 0x00


	//----- nvinfo : EIATTR_KPARAM_INFO
	.align		4
.L_11:
        /*0028*/ 	.byte	0x04, 0x17
        /*002a*/ 	.short	(.L_13 - .L_12)
.L_12:
        /*002c*/ 	.word	0x00000000
        /*0030*/ 	.short	0x0001
        /*0032*/ 	.short	0x0008
        /*0034*/ 	.byte	0x00, 0xf5, 0x21, 0x00


	//----- nvinfo : EIATTR_KPARAM_INFO
	.align		4
.L_13:
        /*0038*/ 	.byte	0x04, 0x17
        /*003a*/ 	.short	(.L_15 - .L_14)
.L_14:
        /*003c*/ 	.word	0x00000000
        /*0040*/ 	.short	0x0000
        /*0042*/ 	.short	0x0000
        /*0044*/ 	.byte	0x00, 0xf5, 0x21, 0x00


	//----- nvinfo : EIATTR_SPARSE_MMA_MASK
	.align		4
.L_15:
        /*0048*/ 	.byte	0x03, 0x50
        /*004a*/ 	.short	0x0000


	//----- nvinfo : EIATTR_MAXREG_COUNT
	.align		4
        /*004c*/ 	.byte	0x03, 0x1b
        /*004e*/ 	.short	0x00ff


	//----- nvinfo : EIATTR_NUM_BARRIERS
	.align		4
        /*0050*/ 	.byte	0x02, 0x4c
        /*0052*/ 	.byte	0x01
	.zero		1


	//----- nvinfo : EIATTR_MERCURY_ISA_VERSION
	.align		4
        /*0054*/ 	.byte	0x03, 0x5f
        /*0056*/ 	.short	0x0101


	//----- nvinfo : EIATTR_VRC_CTA_INIT_COUNT
	.align		4
        /*0058*/ 	.byte	0x02, 0x4a
	.zero		1
	.zero		1


	//----- nvinfo : EIATTR_EXIT_INSTR_OFFSETS
	.align		4
        /*005c*/ 	.byte	0x04, 0x1c
        /*005e*/ 	.short	(.L_17 - .L_16)


	//   ....[0]....
.L_16:
        /*0060*/ 	.word	0x000007c0


	//----- nvinfo : EIATTR_CBANK_PARAM_SIZE
	.align		4
.L_17:
        /*0064*/ 	.byte	0x03, 0x19
        /*0066*/ 	.short	0x001c


	//----- nvinfo : EIATTR_PARAM_CBANK
	.align		4
        /*0068*/ 	.byte	0x04, 0x0a
        /*006a*/ 	.short	(.L_19 - .L_18)
	.align		4
.L_18:
        /*006c*/ 	.word	index@(.nv.constant0._Z15MatrixMulKernelPfS_S_i)
        /*0070*/ 	.short	0x0380
        /*0072*/ 	.short	0x001c


	//----- nvinfo : EIATTR_SW_WAR
	.align		4
.L_19:
        /*0074*/ 	.byte	0x04, 0x36
        /*0076*/ 	.short	(.L_21 - .L_20)
.L_20:
        /*0078*/ 	.word	0x00000008
.L_21:


//--------------------- .nv.callgraph             --------------------------
	.section	.nv.callgraph,"",@"SHT_CUDA_CALLGRAPH"
	.align	4
	.sectionentsize	8
	.align		4
        /*0000*/ 	.word	0x00000000
	.align		4
        /*0004*/ 	.word	0xffffffff
	.align		4
        /*0008*/ 	.word	0x00000000
	.align		4
        /*000c*/ 	.word	0xfffffffe
	.align		4
        /*0010*/ 	.word	0x00000000
	.align		4
        /*0014*/ 	.word	0xfffffffd
	.align		4
        /*0018*/ 	.word	0x00000000
	.align		4
        /*001c*/ 	.word	0xfffffffc


//--------------------- .text._Z15MatrixMulKernelPfS_S_i --------------------------
	.section	.text._Z15MatrixMulKernelPfS_S_i,"ax",@progbits
	.align	128
        .global         _Z15MatrixMulKernelPfS_S_i
        .type           _Z15MatrixMulKernelPfS_S_i,@function
        .size           _Z15MatrixMulKernelPfS_S_i,(.L_x_3 - _Z15MatrixMulKernelPfS_S_i)
        .other          _Z15MatrixMulKernelPfS_S_i,@"STO_CUDA_ENTRY STV_DEFAULT"
_Z15MatrixMulKernelPfS_S_i:
.text._Z15MatrixMulKernelPfS_S_i:
[----:B------:R-:W-:Y:S01]  /*0000*/  LDC R1, c[0x0][0x37c] ;  /* 0x0000df00ff017b82 */ /* 0x000fe20000000800 */
[----:B------:R-:W0:Y:S07]  /*0010*/  S2R R5, SR_CTAID.Y ;  /* 0x0000000000057919 */ /* 0x000e2e0000002600 */
[----:B------:R-:W1:Y:S01]  /*0020*/  LDC R0, c[0x0][0x398] ;  /* 0x0000e600ff007b82 */ /* 0x000e620000000800 */
[----:B------:R-:W2:Y:S01]  /*0030*/  LDCU.64 UR8, c[0x0][0x358] ;  /* 0x00006b00ff0877ac */ /* 0x000ea20008000a00 */
[----:B------:R-:W-:Y:S01]  /*0040*/  HFMA2 R17, -RZ, RZ, 0, 0 ;  /* 0x00000000ff117431 */ /* 0x000fe200000001ff */
[----:B------:R-:W0:Y:S01]  /*0050*/  S2R R8, SR_TID.Y ;  /* 0x0000000000087919 */ /* 0x000e220000002200 */
[----:B------:R-:W3:Y:S04]  /*0060*/  S2R R7, SR_CTAID.X ;  /* 0x0000000000077919 */ /* 0x000ee80000002500 */
[----:B------:R-:W4:Y:S01]  /*0070*/  LDC.64 R22, c[0x0][0x390] ;  /* 0x0000e400ff167b82 */ /* 0x000f220000000a00 */
[----:B------:R-:W3:Y:S01]  /*0080*/  S2R R9, SR_TID.X ;  /* 0x0000000000097919 */ /* 0x000ee20000002100 */
[----:B-1----:R-:W-:-:S02]  /*0090*/  ISETP.GE.AND P0, PT, R0, 0x20, PT ;  /* 0x000000200000780c */ /* 0x002fc40003f06270 */
[----:B0-----:R-:W-:Y:S02]  /*00a0*/  LEA R5, R5, R8, 0x5 ;  /* 0x0000000805057211 */ /* 0x001fe400078e28ff */
[----:B---3--:R-:W-:-:S05]  /*00b0*/  LEA R2, R7, R9, 0x5 ;  /* 0x0000000907027211 */ /* 0x008fca00078e28ff */
[----:B------:R-:W-:-:S04]  /*00c0*/  IMAD R3, R5, R0, R2 ;  /* 0x0000000005037224 */ /* 0x000fc800078e0202 */
[----:B----4-:R-:W-:Y:S01]  /*00d0*/  IMAD.WIDE R22, R3, 0x4, R22 ;  /* 0x0000000403167825 */ /* 0x010fe200078e0216 */
[----:B--2---:R-:W-:Y:S06]  /*00e0*/  @!P0 BRA `(.L_x_0) ;  /* 0x0000000400b08947 */ /* 0x004fec0003800000 */
[----:B------:R-:W0:Y:S01]  /*00f0*/  S2UR UR6, SR_CgaCtaId ;  /* 0x00000000000679c3 */ /* 0x000e220000008800 */
[----:B------:R-:W-:Y:S01]  /*0100*/  UMOV UR4, 0x400 ;  /* 0x0000040000047882 */ /* 0x000fe20000000000 */
[----:B------:R-:W-:Y:S01]  /*0110*/  SHF.R.S32.HI R3, RZ, 0x1f, R0 ;  /* 0x0000001fff037819 */ /* 0x000fe20000011400 */
[----:B------:R-:W-:Y:S01]  /*0120*/  UIADD3 UR5, UPT, UPT, UR4, 0x1000, URZ ;  /* 0x0000100004057890 */ /* 0x000fe2000fffe0ff */
[-CC-:B------:R-:W-:Y:S01]  /*0130*/  IMAD R2, R8, R0.reuse, R9.reuse ;  /* 0x0000000008027224 */ /* 0x180fe200078e0209 */
[----:B------:R-:W-:Y:S02]  /*0140*/  MOV R17, RZ ;  /* 0x000000ff00117202 */ /* 0x000fe40000000f00 */
[----:B------:R-:W-:Y:S01]  /*0150*/  LEA.HI R4, R3, R0, RZ, 0x5 ;  /* 0x0000000003047211 */ /* 0x000fe200078f28ff */
[----:B------:R-:W1:Y:S01]  /*0160*/  LDC.64 R20, c[0x0][0x380] ;  /* 0x0000e000ff147b82 */ /* 0x000e620000000a00 */
[----:B------:R-:W-:Y:S01]  /*0170*/  LEA R3, R7, R2, 0x5 ;  /* 0x0000000207037211 */ /* 0x000fe200078e28ff */
[----:B------:R-:W-:Y:S01]  /*0180*/  IMAD R2, R5, R0, R9 ;  /* 0x0000000005027224 */ /* 0x000fe200078e0209 */
[----:B------:R-:W-:-:S04]  /*0190*/  SHF.R.S32.HI R4, RZ, 0x5, R4 ;  /* 0x00000005ff047819 */ /* 0x000fc80000011404 */
[----:B------:R-:W-:Y:S01]  /*01a0*/  IADD3 R4, PT, PT, -R4, RZ, RZ ;  /* 0x000000ff04047210 */ /* 0x000fe20007ffe1ff */
[----:B------:R-:W2:Y:S01]  /*01b0*/  LDC.64 R18, c[0x0][0x388] ;  /* 0x0000e200ff127b82 */ /* 0x000ea20000000a00 */
[----:B0-----:R-:W-:Y:S02]  /*01c0*/  ULEA UR4, UR6, UR4, 0x18 ;  /* 0x0000000406047291 */ /* 0x001fe4000f8ec0ff */
[----:B------:R-:W-:-:S04]  /*01d0*/  ULEA UR5, UR6, UR5, 0x18 ;  /* 0x0000000506057291 */ /* 0x000fc8000f8ec0ff */
[C---:B------:R-:W-:Y:S02]  /*01e0*/  LEA R16, R8.reuse, UR4, 0x7 ;  /* 0x0000000408107c11 */ /* 0x040fe4000f8e38ff */
[C---:B------:R-:W-:Y:S02]  /*01f0*/  LEA R6, R9.reuse, UR5, 0x2 ;  /* 0x0000000509067c11 */ /* 0x040fe4000f8e10ff */
[----:B------:R-:W-:Y:S02]  /*0200*/  LEA R7, R9, R16, 0x2 ;  /* 0x0000001009077211 */ /* 0x000fe400078e10ff */
[----:B------:R-:W-:-:S07]  /*0210*/  LEA R5, R8, R6, 0x7 ;  /* 0x0000000608057211 */ /* 0x000fce00078e38ff */
.L_x_1:
[----:B-1----:R-:W-:-:S04]  /*0220*/  IMAD.WIDE R10, R2, 0x4, R20 ;  /* 0x00000004020a7825 */ /* 0x002fc800078e0214 */
[----:B--2---:R-:W-:Y:S02]  /*0230*/  IMAD.WIDE.U32 R8, R3, 0x4, R18 ;  /* 0x0000000403087825 */ /* 0x004fe400078e0012 */
[----:B------:R-:W2:Y:S04]  /*0240*/  LDG.E R10, desc[UR8][R10.64] ;  /* 0x000000080a0a7981 */ /* 0x000ea8000c1e1900 */
[----:B------:R-:W3:Y:S01]  /*0250*/  LDG.E R26, desc[UR8][R8.64] ;  /* 0x00000008081a7981 */ /* 0x000ee2000c1e1900 */
[----:B------:R-:W-:Y:S02]  /*0260*/  IADD3 R4, PT, PT, R4, 0x1, RZ ;  /* 0x0000000104047810 */ /* 0x000fe40007ffe0ff */
[----:B------:R-:W-:Y:S02]  /*0270*/  IADD3 R2, PT, PT, R2, 0x20, RZ ;  /* 0x0000002002027810 */ /* 0x000fe40007ffe0ff */
[----:B------:R-:W-:-:S02]  /*0280*/  ISETP.NE.AND P0, PT, R4, RZ, PT ;  /* 0x000000ff0400720c */ /* 0x000fc40003f05270 */
[----:B------:R-:W-:Y:S01]  /*0290*/  LEA R3, R0, R3, 0x5 ;  /* 0x0000000300037211 */ /* 0x000fe200078e28ff */
[----:B--2---:R-:W-:Y:S04]  /*02a0*/  STS [R7], R10 ;  /* 0x0000000a07007388 */ /* 0x004fe80000000800 */
[----:B---3--:R-:W-:Y:S01]  /*02b0*/  STS [R5], R26 ;  /* 0x0000001a05007388 */ /* 0x008fe20000000800 */
[----:B------:R-:W-:Y:S06]  /*02c0*/  BAR.SYNC.DEFER_BLOCKING 0x0 ;  /* 0x0000000000007b1d */ /* 0x000fec0000010000 */
[----:B------:R-:W-:Y:S04]  /*02d0*/  LDS R24, [R6+0x80] ;  /* 0x0000800006187984 */ /* 0x000fe80000000800 */
[----:B------:R-:W0:Y:S04]  /*02e0*/  LDS.128 R12, [R16] ;  /* 0x00000000100c7984 */ /* 0x000e280000000c00 */
[----:B------:R-:W1:Y:S04]  /*02f0*/  LDS R27, [R6] ;  /* 0x00000000061b7984 */ /* 0x000e680000000800 */
[----:B------:R-:W2:Y:S04]  /*0300*/  LDS R25, [R6+0x100] ;  /* 0x0001000006197984 */ /* 0x000ea80000000800 */
[----:B------:R-:W-:Y:S04]  /*0310*/  LDS.128 R8, [R16+0x10] ;  /* 0x0000100010087984 */ /* 0x000fe80000000c00 */
[----:B------:R-:W-:Y:S01]  /*0320*/  LDS R29, [R6+0xf80] ;  /* 0x000f8000061d7984 */ /* 0x000fe20000000800 */
[----:B0-----:R-:W-:-:S03]  /*0330*/  FMUL R13, R24, R13 ;  /* 0x0000000d180d7220 */ /* 0x001fc60000400000 */
[----:B------:R-:W0:Y:S01]  /*0340*/  LDS R24, [R6+0x180] ;  /* 0x0001800006187984 */ /* 0x000e220000000800 */
[----:B-1----:R-:W-:-:S03]  /*0350*/  FFMA R28, R12, R27, R13 ;  /* 0x0000001b0c1c7223 */ /* 0x002fc6000000000d */
[----:B------:R-:W1:Y:S01]  /*0360*/  LDS R27, [R6+0x200] ;  /* 0x00020000061b7984 */ /* 0x000e620000000800 */
[----:B--2---:R-:W-:-:S03]  /*0370*/  FFMA R13, R25, R14, R28 ;  /* 0x0000000e190d7223 */ /* 0x004fc6000000001c */
[----:B------:R-:W2:Y:S04]  /*0380*/  LDS R12, [R6+0x280] ;  /* 0x00028000060c7984 */ /* 0x000ea80000000800 */
[----:B------:R-:W3:Y:S01]  /*0390*/  LDS R25, [R6+0x300] ;  /* 0x0003000006197984 */ /* 0x000ee20000000800 */
[----:B0-----:R-:W-:-:S03]  /*03a0*/  FFMA R13, R24, R15, R13 ;  /* 0x0000000f180d7223 */ /* 0x001fc6000000000d */
[----:B------:R-:W-:Y:S01]  /*03b0*/  LDS R24, [R6+0x480] ;  /* 0x0004800006187984 */ /* 0x000fe20000000800 */
[----:B-1----:R-:W-:-:S03]  /*03c0*/  FFMA R13, R8, R27, R13 ;  /* 0x0000001b080d7223 */ /* 0x002fc6000000000d */
[----:B------:R-:W0:Y:S01]  /*03d0*/  LDS R8, [R6+0x380] ;  /* 0x0003800006087984 */ /* 0x000e220000000800 */
[----:B--2---:R-:W-:-:S03]  /*03e0*/  FFMA R26, R12, R9, R13 ;  /* 0x000000090c1a7223 */ /* 0x004fc6000000000d */
[----:B------:R-:W-:Y:S01]  /*03f0*/  LDS R27, [R6+0x400] ;  /* 0x00040000061b7984 */ /* 0x000fe20000000800 */
[----:B---3--:R-:W-:-:S03]  /*0400*/  FFMA R9, R25, R10, R26 ;  /* 0x0000000a19097223 */ /* 0x008fc6000000001a */
[----:B------:R-:W1:Y:S04]  /*0410*/  LDS.128 R12, [R16+0x20] ;  /* 0x00002000100c7984 */ /* 0x000e680000000c00 */
[----:B------:R-:W2:Y:S01]  /*0420*/  LDS R25, [R6+0x500] ;  /* 0x0005000006197984 */ /* 0x000ea20000000800 */
[----:B0-----:R-:W-:-:S04]  /*0430*/  FFMA R9, R8, R11, R9 ;  /* 0x0000000b08097223 */ /* 0x001fc80000000009 */
[----:B-1----:R-:W-:Y:S02]  /*0440*/  FFMA R9, R12, R27, R9 ;  /* 0x0000001b0c097223 */ /* 0x002fe40000000009 */
[----:B------:R-:W0:Y:S02]  /*0450*/  LDS R12, [R6+0x580] ;  /* 0x00058000060c7984 */ /* 0x000e240000000800 */
[----:B------:R-:W-:Y:S02]  /*0460*/  FFMA R26, R24, R13, R9 ;  /* 0x0000000d181a7223 */ /* 0x000fe40000000009 */
[----:B------:R-:W-:Y:S02]  /*0470*/  LDS R27, [R6+0x600] ;  /* 0x00060000061b7984 */ /* 0x000fe40000000800 */
[----:B--2---:R-:W-:Y:S02]  /*0480*/  FFMA R13, R25, R14, R26 ;  /* 0x0000000e190d7223 */ /* 0x004fe4000000001a */
[----:B------:R-:W1:Y:S04]  /*0490*/  LDS.128 R8, [R16+0x30] ;  /* 0x0000300010087984 */ /* 0x000e680000000c00 */
[----:B------:R-:W2:Y:S04]  /*04a0*/  LDS R24, [R6+0x680] ;  /* 0x0006800006187984 */ /* 0x000ea80000000800 */
[----:B------:R-:W3:Y:S01]  /*04b0*/  LDS R25, [R6+0x700] ;  /* 0x0007000006197984 */ /* 0x000ee20000000800 */
[----:B0-----:R-:W-:-:S04]  /*04c0*/  FFMA R13, R12, R15, R13 ;  /* 0x0000000f0c0d7223 */ /* 0x001fc8000000000d */
[----:B-1----:R-:W-:Y:S02]  /*04d0*/  FFMA R13, R8, R27, R13 ;  /* 0x0000001b080d7223 */ /* 0x002fe4000000000d */
[----:B------:R-:W0:Y:S02]  /*04e0*/  LDS R8, [R6+0x780] ;  /* 0x0007800006087984 */ /* 0x000e240000000800 */
[----:B--2---:R-:W-:Y:S02]  /*04f0*/  FFMA R26, R24, R9, R13 ;  /* 0x00000009181a7223 */ /* 0x004fe4000000000d */
[----:B------:R-:W-:Y:S02]  /*0500*/  LDS R27, [R6+0x800] ;  /* 0x00080000061b7984 */ /* 0x000fe40000000800 */
[----:B---3--:R-:W-:Y:S02]  /*0510*/  FFMA R9, R25, R10, R26 ;  /* 0x0000000a19097223 */ /* 0x008fe4000000001a */
        /* <DEDUP_REMOVED lines=11> */
[----:B------:R-:W3:Y:S04]  /*05d0*/  LDS R25, [R6+0xb00] ;  /* 0x000b000006197984 */ /* 0x000ee80000000800 */
[----:B------:R-:W-:Y:S01]  /*05e0*/  LDS R26, [R6+0xc80] ;  /* 0x000c8000061a7984 */ /* 0x000fe20000000800 */
        /* <DEDUP_REMOVED lines=11> */
[----:B------:R-:W-:Y:S02]  /*06a0*/  LDS R12, [R6+0xe80] ;  /* 0x000e8000060c7984 */ /* 0x000fe40000000800 */
[----:B------:R-:W-:Y:S02]  /*06b0*/  FFMA R26, R26, R13, R9 ;  /* 0x0000000d1a1a7223 */ /* 0x000fe40000000009 */
[----:B------:R-:W-:Y:S02]  /*06c0*/  LDS R13, [R6+0xe00] ;  /* 0x000e0000060d7984 */ /* 0x000fe40000000800 */
[----:B--2---:R-:W-:Y:S02]  /*06d0*/  FFMA R27, R25, R14, R26 ;  /* 0x0000000e191b7223 */ /* 0x004fe4000000001a */
[----:B------:R-:W0:Y:S02]  /*06e0*/  LDS.128 R8, [R16+0x70] ;  /* 0x0000700010087984 */ /* 0x000e240000000c00 */
[----:B---3--:R-:W-:-:S02]  /*06f0*/  FFMA R27, R24, R15, R27 ;  /* 0x0000000f181b7223 */ /* 0x008fc4000000001b */
[----:B------:R-:W1:Y:S04]  /*0700*/  LDS R25, [R6+0xf00] ;  /* 0x000f000006197984 */ /* 0x000e680000000800 */
[----:B------:R-:W-:Y:S04]  /*0710*/  LDS R14, [R16+0x80] ;  /* 0x00008000100e7984 */ /* 0x000fe80000000800 */
[----:B------:R-:W2:Y:S01]  /*0720*/  LDS R15, [R6+0x1000] ;  /* 0x00100000060f7984 */ /* 0x000ea20000000800 */
[----:B0-----:R-:W-:-:S04]  /*0730*/  FFMA R13, R8, R13, R27 ;  /* 0x0000000d080d7223 */ /* 0x001fc8000000001b */
[----:B------:R-:W-:-:S04]  /*0740*/  FFMA R12, R12, R9, R13 ;  /* 0x000000090c0c7223 */ /* 0x000fc8000000000d */
[----:B-1----:R-:W-:-:S04]  /*0750*/  FFMA R10, R25, R10, R12 ;  /* 0x0000000a190a7223 */ /* 0x002fc8000000000c */
[----:B------:R-:W-:-:S04]  /*0760*/  FFMA R11, R29, R11, R10 ;  /* 0x0000000b1d0b7223 */ /* 0x000fc8000000000a */
[----:B--2---:R-:W-:-:S04]  /*0770*/  FFMA R14, R14, R15, R11 ;  /* 0x0000000f0e0e7223 */ /* 0x004fc8000000000b */
[----:B------:R-:W-:Y:S01]  /*0780*/  FADD R17, R14, R17 ;  /* 0x000000110e117221 */ /* 0x000fe20000000000 */
[----:B------:R-:W-:Y:S06]  /*0790*/  BAR.SYNC.DEFER_BLOCKING 0x0 ;  /* 0x0000000000007b1d */ /* 0x000fec0000010000 */
[----:B------:R-:W-:Y:S05]  /*07a0*/  @P0 BRA `(.L_x_1) ;  /* 0xfffffff8009c0947 */ /* 0x000fea000383ffff */
.L_x_0:
[----:B------:R-:W-:Y:S01]  /*07b0*/  STG.E desc[UR8][R22.64], R17 ;  /* 0x0000001116007986 */ /* 0x000fe2000c101908 */
[----:B------:R-:W-:Y:S05]  /*07c0*/  EXIT ;  /* 0x000000000000794d */ /* 0x000fea0003800000 */
.L_x_2:
[----:B------:R-:W-:-:S00]  /*07d0*/  BRA `(.L_x_2) ;  /* 0xfffffffc00fc7947 */ /* 0x000fc0000383ffff */
[----:B------:R-:W-:-:S00]  /*07e0*/  NOP ;  /* 0x0000000000007918 */ /* 0x000fc00000000000 */
        /* <DEDUP_REMOVED lines=9> */
.L_x_3:


//--------------------- .nv.shared._Z15MatrixMulKernelPfS_S_i --------------------------
	.section	.nv.shared._Z15MatrixMulKernelPfS_S_i,"aw",@nobits
	.sectionflags	@""
	.align	4
.nv.shared._Z15MatrixMulKernelPfS_S_i:
	.zero		9216


//--------------------- .nv.shared.reserved.0     --------------------------
	.section	.nv.shared.reserved.0,"aw",@nobits
	.weak		__nv_reservedSMEM_offset_0_alias
	.size		__nv_reservedSMEM_offset_0_alias, 0, 64
	.other		__nv_reservedSMEM_offset_0_alias,@"STO_CUDA_RESERVED_SHARED STV_DEFAULT"
__nv_reservedSMEM_offset_0_alias:
	.zero		0
	.zero		64


//--------------------- .nv.constant0._Z15MatrixMulKernelPfS_S_i --------------------------
	.section	.nv.constant0._Z15MatrixMulKernelPfS_S_i,"a",@progbits
	.sectionflags	@""
	.align	4
.nv.constant0._Z15MatrixMulKernelPfS_S_i:
	.zero		924


//--------------------- SYMBOLS --------------------------

	.type		.nv.reservedSmem.offset0,@object
	.size		.nv.reservedSmem.offset0,0x4
	.type		.nv.reservedSmem.cap,@object
	.size		.nv.reservedSmem.cap,0x4
